//
// Generated by NVIDIA NVVM Compiler
//
// Compiler Build ID: CL-36424714
// Cuda compilation tools, release 13.0, V13.0.88
// Based on NVVM 20.0.0
//

.version 9.0
.target sm_100
.address_size 64

	// .globl	_Z9downscalePjS_iiii

.visible .entry _Z9downscalePjS_iiii(
	.param .u64 .ptr .align 1 _Z9downscalePjS_iiii_param_0,
	.param .u64 .ptr .align 1 _Z9downscalePjS_iiii_param_1,
	.param .u32 _Z9downscalePjS_iiii_param_2,
	.param .u32 _Z9downscalePjS_iiii_param_3,
	.param .u32 _Z9downscalePjS_iiii_param_4,
	.param .u32 _Z9downscalePjS_iiii_param_5
)
{
	.reg .pred 	%p<11>;
	.reg .b32 	%r<266>;
	.reg .b64 	%rd<29>;

	ld.param.u64 	%rd3, [_Z9downscalePjS_iiii_param_0];
	ld.param.u64 	%rd2, [_Z9downscalePjS_iiii_param_1];
	ld.param.u32 	%r69, [_Z9downscalePjS_iiii_param_2];
	ld.param.u32 	%r72, [_Z9downscalePjS_iiii_param_3];
	ld.param.u32 	%r70, [_Z9downscalePjS_iiii_param_4];
	ld.param.u32 	%r73, [_Z9downscalePjS_iiii_param_5];
	cvta.to.global.u64 	%rd1, %rd3;
	mov.u32 	%r74, %ctaid.x;
	mov.u32 	%r75, %ntid.x;
	mov.u32 	%r76, %tid.x;
	mad.lo.s32 	%r1, %r74, %r75, %r76;
	mov.u32 	%r77, %ctaid.y;
	mov.u32 	%r78, %ntid.y;
	mov.u32 	%r79, %tid.y;
	mad.lo.s32 	%r2, %r77, %r78, %r79;
	mul.lo.s32 	%r80, %r69, %r1;
	div.s32 	%r3, %r80, %r70;
	mul.lo.s32 	%r81, %r72, %r2;
	div.s32 	%r4, %r81, %r73;
	add.s32 	%r82, %r80, %r69;
	div.s32 	%r5, %r82, %r70;
	add.s32 	%r83, %r81, %r72;
	div.s32 	%r6, %r83, %r73;
	setp.le.s32 	%p1, %r5, %r3;
	mov.b32 	%r260, 0;
	mov.u32 	%r261, %r260;
	mov.u32 	%r262, %r260;
	@%p1 bra 	$L__BB0_15;
	sub.s32 	%r85, %r6, %r4;
	and.b32  	%r7, %r85, 7;
	and.b32  	%r8, %r85, 3;
	and.b32  	%r9, %r85, 1;
	mul.lo.s32 	%r10, %r4, %r69;
	shl.b32 	%r11, %r69, 3;
	and.b32  	%r86, %r85, -8;
	neg.s32 	%r12, %r86;
	mov.b32 	%r262, 0;
	mul.wide.s32 	%rd22, %r69, 4;
	mov.u32 	%r229, %r3;
	mov.u32 	%r261, %r262;
	mov.u32 	%r260, %r262;
$L__BB0_2:
	setp.le.s32 	%p2, %r6, %r4;
	@%p2 bra 	$L__BB0_14;
	sub.s32 	%r88, %r4, %r6;
	setp.gt.u32 	%p3, %r88, -8;
	mov.u32 	%r242, %r4;
	@%p3 bra 	$L__BB0_6;
	add.s32 	%r234, %r10, %r229;
	mov.u32 	%r233, %r12;
	mov.u32 	%r242, %r4;
$L__BB0_5:
	.pragma "nounroll";
	mul.wide.s32 	%rd4, %r234, 4;
	add.s64 	%rd5, %rd1, %rd4;
	ld.global.u32 	%r89, [%rd5];
	and.b32  	%r90, %r89, 255;
	add.s32 	%r91, %r90, %r260;
	shr.u32 	%r92, %r89, 8;
	and.b32  	%r93, %r92, 255;
	add.s32 	%r94, %r93, %r261;
	shr.u32 	%r95, %r89, 16;
	and.b32  	%r96, %r95, 255;
	add.s32 	%r97, %r96, %r262;
	mul.wide.s32 	%rd6, %r69, 4;
	add.s64 	%rd7, %rd5, %rd6;
	ld.global.u32 	%r98, [%rd7];
	and.b32  	%r99, %r98, 255;
	add.s32 	%r100, %r99, %r91;
	shr.u32 	%r101, %r98, 8;
	and.b32  	%r102, %r101, 255;
	add.s32 	%r103, %r102, %r94;
	shr.u32 	%r104, %r98, 16;
	and.b32  	%r105, %r104, 255;
	add.s32 	%r106, %r105, %r97;
	add.s64 	%rd8, %rd7, %rd6;
	ld.global.u32 	%r107, [%rd8];
	and.b32  	%r108, %r107, 255;
	add.s32 	%r109, %r108, %r100;
	shr.u32 	%r110, %r107, 8;
	and.b32  	%r111, %r110, 255;
	add.s32 	%r112, %r111, %r103;
	shr.u32 	%r113, %r107, 16;
	and.b32  	%r114, %r113, 255;
	add.s32 	%r115, %r114, %r106;
	add.s64 	%rd9, %rd8, %rd6;
	ld.global.u32 	%r116, [%rd9];
	and.b32  	%r117, %r116, 255;
	add.s32 	%r118, %r117, %r109;
	shr.u32 	%r119, %r116, 8;
	and.b32  	%r120, %r119, 255;
	add.s32 	%r121, %r120, %r112;
	shr.u32 	%r122, %r116, 16;
	and.b32  	%r123, %r122, 255;
	add.s32 	%r124, %r123, %r115;
	add.s64 	%rd10, %rd9, %rd6;
	ld.global.u32 	%r125, [%rd10];
	and.b32  	%r126, %r125, 255;
	add.s32 	%r127, %r126, %r118;
	shr.u32 	%r128, %r125, 8;
	and.b32  	%r129, %r128, 255;
	add.s32 	%r130, %r129, %r121;
	shr.u32 	%r131, %r125, 16;
	and.b32  	%r132, %r131, 255;
	add.s32 	%r133, %r132, %r124;
	add.s64 	%rd11, %rd10, %rd6;
	ld.global.u32 	%r134, [%rd11];
	and.b32  	%r135, %r134, 255;
	add.s32 	%r136, %r135, %r127;
	shr.u32 	%r137, %r134, 8;
	and.b32  	%r138, %r137, 255;
	add.s32 	%r139, %r138, %r130;
	shr.u32 	%r140, %r134, 16;
	and.b32  	%r141, %r140, 255;
	add.s32 	%r142, %r141, %r133;
	add.s64 	%rd12, %rd11, %rd6;
	ld.global.u32 	%r143, [%rd12];
	and.b32  	%r144, %r143, 255;
	add.s32 	%r145, %r144, %r136;
	shr.u32 	%r146, %r143, 8;
	and.b32  	%r147, %r146, 255;
	add.s32 	%r148, %r147, %r139;
	shr.u32 	%r149, %r143, 16;
	and.b32  	%r150, %r149, 255;
	add.s32 	%r151, %r150, %r142;
	add.s64 	%rd13, %rd12, %rd6;
	ld.global.u32 	%r152, [%rd13];
	and.b32  	%r153, %r152, 255;
	add.s32 	%r260, %r153, %r145;
	shr.u32 	%r154, %r152, 8;
	and.b32  	%r155, %r154, 255;
	add.s32 	%r261, %r155, %r148;
	shr.u32 	%r156, %r152, 16;
	and.b32  	%r157, %r156, 255;
	add.s32 	%r262, %r157, %r151;
	add.s32 	%r242, %r242, 8;
	add.s32 	%r234, %r234, %r11;
	add.s32 	%r233, %r233, 8;
	setp.ne.s32 	%p4, %r233, 0;
	@%p4 bra 	$L__BB0_5;
$L__BB0_6:
	setp.eq.s32 	%p5, %r7, 0;
	@%p5 bra 	$L__BB0_14;
	add.s32 	%r159, %r7, -1;
	setp.lt.u32 	%p6, %r159, 3;
	@%p6 bra 	$L__BB0_9;
	mad.lo.s32 	%r160, %r242, %r69, %r229;
	mul.wide.s32 	%rd14, %r160, 4;
	add.s64 	%rd15, %rd1, %rd14;
	ld.global.u32 	%r161, [%rd15];
	and.b32  	%r162, %r161, 255;
	add.s32 	%r163, %r162, %r260;
	shr.u32 	%r164, %r161, 8;
	and.b32  	%r165, %r164, 255;
	add.s32 	%r166, %r165, %r261;
	shr.u32 	%r167, %r161, 16;
	and.b32  	%r168, %r167, 255;
	add.s32 	%r169, %r168, %r262;
	add.s64 	%rd17, %rd15, %rd22;
	ld.global.u32 	%r170, [%rd17];
	and.b32  	%r171, %r170, 255;
	add.s32 	%r172, %r171, %r163;
	shr.u32 	%r173, %r170, 8;
	and.b32  	%r174, %r173, 255;
	add.s32 	%r175, %r174, %r166;
	shr.u32 	%r176, %r170, 16;
	and.b32  	%r177, %r176, 255;
	add.s32 	%r178, %r177, %r169;
	add.s64 	%rd18, %rd17, %rd22;
	ld.global.u32 	%r179, [%rd18];
	and.b32  	%r180, %r179, 255;
	add.s32 	%r181, %r180, %r172;
	shr.u32 	%r182, %r179, 8;
	and.b32  	%r183, %r182, 255;
	add.s32 	%r184, %r183, %r175;
	shr.u32 	%r185, %r179, 16;
	and.b32  	%r186, %r185, 255;
	add.s32 	%r187, %r186, %r178;
	add.s64 	%rd19, %rd18, %rd22;
	ld.global.u32 	%r188, [%rd19];
	and.b32  	%r189, %r188, 255;
	add.s32 	%r260, %r189, %r181;
	shr.u32 	%r190, %r188, 8;
	and.b32  	%r191, %r190, 255;
	add.s32 	%r261, %r191, %r184;
	shr.u32 	%r192, %r188, 16;
	and.b32  	%r193, %r192, 255;
	add.s32 	%r262, %r193, %r187;
	add.s32 	%r242, %r242, 4;
$L__BB0_9:
	setp.eq.s32 	%p7, %r8, 0;
	@%p7 bra 	$L__BB0_14;
	setp.eq.s32 	%p8, %r8, 1;
	@%p8 bra 	$L__BB0_12;
	mad.lo.s32 	%r195, %r242, %r69, %r229;
	mul.wide.s32 	%rd20, %r195, 4;
	add.s64 	%rd21, %rd1, %rd20;
	ld.global.u32 	%r196, [%rd21];
	and.b32  	%r197, %r196, 255;
	add.s32 	%r198, %r197, %r260;
	shr.u32 	%r199, %r196, 8;
	and.b32  	%r200, %r199, 255;
	add.s32 	%r201, %r200, %r261;
	shr.u32 	%r202, %r196, 16;
	and.b32  	%r203, %r202, 255;
	add.s32 	%r204, %r203, %r262;
	add.s64 	%rd23, %rd21, %rd22;
	ld.global.u32 	%r205, [%rd23];
	and.b32  	%r206, %r205, 255;
	add.s32 	%r260, %r206, %r198;
	shr.u32 	%r207, %r205, 8;
	and.b32  	%r208, %r207, 255;
	add.s32 	%r261, %r208, %r201;
	shr.u32 	%r209, %r205, 16;
	and.b32  	%r210, %r209, 255;
	add.s32 	%r262, %r210, %r204;
	add.s32 	%r242, %r242, 2;
$L__BB0_12:
	setp.eq.s32 	%p9, %r9, 0;
	@%p9 bra 	$L__BB0_14;
	mad.lo.s32 	%r211, %r242, %r69, %r229;
	mul.wide.s32 	%rd24, %r211, 4;
	add.s64 	%rd25, %rd1, %rd24;
	ld.global.u32 	%r212, [%rd25];
	and.b32  	%r213, %r212, 255;
	add.s32 	%r260, %r213, %r260;
	shr.u32 	%r214, %r212, 8;
	and.b32  	%r215, %r214, 255;
	add.s32 	%r261, %r215, %r261;
	shr.u32 	%r216, %r212, 16;
	and.b32  	%r217, %r216, 255;
	add.s32 	%r262, %r217, %r262;
$L__BB0_14:
	add.s32 	%r229, %r229, 1;
	setp.ne.s32 	%p10, %r229, %r5;
	@%p10 bra 	$L__BB0_2;
$L__BB0_15:
	cvta.to.global.u64 	%rd26, %rd2;
	sub.s32 	%r218, %r5, %r3;
	sub.s32 	%r219, %r6, %r4;
	mul.lo.s32 	%r220, %r219, %r218;
	div.s32 	%r221, %r260, %r220;
	div.s32 	%r222, %r261, %r220;
	div.s32 	%r223, %r262, %r220;
	shl.b32 	%r224, %r222, 8;
	or.b32  	%r225, %r224, %r221;
	shl.b32 	%r226, %r223, 16;
	or.b32  	%r227, %r225, %r226;
	mad.lo.s32 	%r228, %r70, %r2, %r1;
	mul.wide.s32 	%rd27, %r228, 4;
	add.s64 	%rd28, %rd26, %rd27;
	st.global.u32 	[%rd28], %r227;
	ret;

}


// ===== COMPILED SASS (sm_100) =====

	.target	sm_100

	.elftype	@"ET_EXEC"


//--------------------- .note.nv.tkinfo           --------------------------
	.section	.note.nv.tkinfo,"",@"SHT_NOTE"
	.sectionflags	@"SHF_NOTE_NV_TKINFO"
	.tkinfo
        /*0018*/ 	.word	0x00000002
        /*0030*/ 	.string	""
        /*0030*/ 	.string	"ptxas"
        /*0030*/ 	.string	"Cuda compilation tools, release 13.0, V13.0.88"
        /*0030*/ 	.string	"Build cuda_13.0.r13.0/compiler.36424714_0"
        /*0030*/ 	.string	"-arch sm_100 -m 64 "



//--------------------- .note.nv.cuinfo           --------------------------
	.section	.note.nv.cuinfo,"",@"SHT_NOTE"
	.sectionflags	@"SHF_NOTE_NV_CUINFO"
        /*0018*/ 	.short	0x0002
        /*001a*/ 	.short	0x0064
        /*001c*/ 	.short	0x0082
	.zero		2


//--------------------- .nv.info                  --------------------------
	.section	.nv.info,"",@"SHT_CUDA_INFO"
	.align	4


	//----- nvinfo : EIATTR_REGCOUNT
	.align		4
        /*0000*/ 	.byte	0x04, 0x2f
        /*0002*/ 	.short	(.L_1 - .L_0)
	.align		4
.L_0:
        /*0004*/ 	.word	index@(_Z9downscalePjS_iiii)
        /*0008*/ 	.word	0x00000020


	//----- nvinfo : EIATTR_FRAME_SIZE
	.align		4
.L_1:
        /*000c*/ 	.byte	0x04, 0x11
        /*000e*/ 	.short	(.L_3 - .L_2)
	.align		4
.L_2:
        /*0010*/ 	.word	index@(_Z9downscalePjS_iiii)
        /*0014*/ 	.word	0x00000000


	//----- nvinfo : EIATTR_MIN_STACK_SIZE
	.align		4
.L_3:
        /*0018*/ 	.byte	0x04, 0x12
        /*001a*/ 	.short	(.L_5 - .L_4)
	.align		4
.L_4:
        /*001c*/ 	.word	index@(_Z9downscalePjS_iiii)
        /*0020*/ 	.word	0x00000000
.L_5:


//--------------------- .nv.compat                --------------------------
	.section	.nv.compat,"",@"SHT_CUDA_COMPAT_INFO"
	.align	4
        /*0000*/ 	.byte	0x02, 0x09, 0x00, 0x00, 0x02, 0x02, 0x01, 0x00, 0x02, 0x05, 0x05, 0x00, 0x03, 0x07, 0x01, 0x01
        /*0010*/ 	.byte	0x02, 0x03, 0x00, 0x00, 0x02, 0x06, 0x01, 0x00, 0x04, 0x0b, 0x08, 0x00, 0x09, 0x00, 0x00, 0x00
        /*0020*/ 	.byte	0x00, 0x00, 0x00, 0x00


//--------------------- .nv.info._Z9downscalePjS_iiii --------------------------
	.section	.nv.info._Z9downscalePjS_iiii,"",@"SHT_CUDA_INFO"
	.sectionflags	@""
	.align	4


	//----- nvinfo : EIATTR_CUDA_API_VERSION
	.align		4
        /*0000*/ 	.byte	0x04, 0x37
        /*0002*/ 	.short	(.L_7 - .L_6)
.L_6:
        /*0004*/ 	.word	0x00000082


	//----- nvinfo : EIATTR_KPARAM_INFO
	.align		4
.L_7:
        /*0008*/ 	.byte	0x04, 0x17
        /*000a*/ 	.short	(.L_9 - .L_8)
.L_8:
        /*000c*/ 	.word	0x00000000
        /*0010*/ 	.short	0x0005
        /*0012*/ 	.short	0x001c
        /*0014*/ 	.byte	0x00, 0xf0, 0x11, 0x00


	//----- nvinfo : EIATTR_KPARAM_INFO
	.align		4
.L_9:
        /*0018*/ 	.byte	0x04, 0x17
        /*001a*/ 	.short	(.L_11 - .L_10)
.L_10:
        /*001c*/ 	.word	0x00000000
        /*0020*/ 	.short	0x0004
        /*0022*/ 	.short	0x0018
        /*0024*/ 	.byte	0x00, 0xf0, 0x11, 0x00


	//----- nvinfo : EIATTR_KPARAM_INFO
	.align		4
.L_11:
        /*0028*/ 	.byte	0x04, 0x17
        /*002a*/ 	.short	(.L_13 - .L_12)
.L_12:
        /*002c*/ 	.word	0x00000000
        /*0030*/ 	.short	0x0003
        /*0032*/ 	.short	0x0014
        /*0034*/ 	.byte	0x00, 0xf0, 0x11, 0x00


	//----- nvinfo : EIATTR_KPARAM_INFO
	.align		4
.L_13:
        /*0038*/ 	.byte	0x04, 0x17
        /*003a*/ 	.short	(.L_15 - .L_14)
.L_14:
        /*003c*/ 	.word	0x00000000
        /*0040*/ 	.short	0x0002
        /*0042*/ 	.short	0x0010
        /*0044*/ 	.byte	0x00, 0xf0, 0x11, 0x00


	//----- nvinfo : EIATTR_KPARAM_INFO
	.align		4
.L_15:
        /*0048*/ 	.byte	0x04, 0x17
        /*004a*/ 	.short	(.L_17 - .L_16)
.L_16:
        /*004c*/ 	.word	0x00000000
        /*0050*/ 	.short	0x0001
        /*0052*/ 	.short	0x0008
        /*0054*/ 	.byte	0x00, 0xf5, 0x21, 0x00


	//----- nvinfo : EIATTR_KPARAM_INFO
	.align		4
.L_17:
        /*0058*/ 	.byte	0x04, 0x17
        /*005a*/ 	.short	(.L_19 - .L_18)
.L_18:
        /*005c*/ 	.word	0x00000000
        /*0060*/ 	.short	0x0000
        /*0062*/ 	.short	0x0000
        /*0064*/ 	.byte	0x00, 0xf5, 0x21, 0x00


	//----- nvinfo : EIATTR_SPARSE_MMA_MASK
	.align		4
.L_19:
        /*0068*/ 	.byte	0x03, 0x50
        /*006a*/ 	.short	0x0000


	//----- nvinfo : EIATTR_MAXREG_COUNT
	.align		4
        /*006c*/ 	.byte	0x03, 0x1b
        /*006e*/ 	.short	0x00ff


	//----- nvinfo : EIATTR_MERCURY_ISA_VERSION
	.align		4
        /*0070*/ 	.byte	0x03, 0x5f
        /*0072*/ 	.short	0x0101


	//----- nvinfo : EIATTR_VRC_CTA_INIT_COUNT
	.align		4
        /*0074*/ 	.byte	0x02, 0x4a
	.zero		1
	.zero		1


	//----- nvinfo : EIATTR_EXIT_INSTR_OFFSETS
	.align		4
        /*0078*/ 	.byte	0x04, 0x1c
        /*007a*/ 	.short	(.L_21 - .L_20)


	//   ....[0]....
.L_20:
        /*007c*/ 	.word	0x000015a0


	//----- nvinfo : EIATTR_CRS_STACK_SIZE
	.align		4
.L_21:
        /*0080*/ 	.byte	0x04, 0x1e
        /*0082*/ 	.short	(.L_23 - .L_22)
.L_22:
        /*0084*/ 	.word	0x00000000


	//----- nvinfo : EIATTR_CBANK_PARAM_SIZE
	.align		4
.L_23:
        /*0088*/ 	.byte	0x03, 0x19
        /*008a*/ 	.short	0x0020


	//----- nvinfo : EIATTR_PARAM_CBANK
	.align		4
        /*008c*/ 	.byte	0x04, 0x0a
        /*008e*/ 	.short	(.L_25 - .L_24)
	.align		4
.L_24:
        /*0090*/ 	.word	index@(.nv.constant0._Z9downscalePjS_iiii)
        /*0094*/ 	.short	0x0380
        /*0096*/ 	.short	0x0020


	//----- nvinfo : EIATTR_SW_WAR
	.align		4
.L_25:
        /*0098*/ 	.byte	0x04, 0x36
        /*009a*/ 	.short	(.L_27 - .L_26)
.L_26:
        /*009c*/ 	.word	0x00000008
.L_27:


//--------------------- .nv.callgraph             --------------------------
	.section	.nv.callgraph,"",@"SHT_CUDA_CALLGRAPH"
	.align	4
	.sectionentsize	8
	.align		4
        /*0000*/ 	.word	0x00000000
	.align		4
        /*0004*/ 	.word	0xffffffff
	.align		4
        /*0008*/ 	.word	0x00000000
	.align		4
        /*000c*/ 	.word	0xfffffffe
	.align		4
        /*0010*/ 	.word	0x00000000
	.align		4
        /*0014*/ 	.word	0xfffffffd
	.align		4
        /*0018*/ 	.word	0x00000000
	.align		4
        /*001c*/ 	.word	0xfffffffc


//--------------------- .text._Z9downscalePjS_iiii --------------------------
	.section	.text._Z9downscalePjS_iiii,"ax",@progbits
	.align	128
        .global         _Z9downscalePjS_iiii
        .type           _Z9downscalePjS_iiii,@function
        .size           _Z9downscalePjS_iiii,(.L_x_13 - _Z9downscalePjS_iiii)
        .other          _Z9downscalePjS_iiii,@"STO_CUDA_ENTRY STV_DEFAULT"
_Z9downscalePjS_iiii:
.text._Z9downscalePjS_iiii:
[----:B------:R-:W-:Y:S08]  /*0000*/  LDC R1, c[0x0][0x37c] ;  /* 0x0000df00ff017b82 */ /* 0x000ff00000000800 */
[----:B------:R-:W0:Y:S01]  /*0010*/  LDC R2, c[0x0][0x398] ;  /* 0x0000e600ff027b82 */ /* 0x000e220000000800 */
[----:B------:R-:W1:Y:S01]  /*0020*/  S2R R12, SR_TID.X ;  /* 0x00000000000c7919 */ /* 0x000e620000002100 */
[----:B------:R-:W2:Y:S01]  /*0030*/  LDCU UR6, c[0x0][0x390] ;  /* 0x00007200ff0677ac */ /* 0x000ea20008000800 */
[----:B------:R-:W-:Y:S01]  /*0040*/  BSSY.RECONVERGENT B1, `(.L_x_0) ;  /* 0x0000119000017945 */ /* 0x000fe20003800200 */
[----:B------:R-:W-:Y:S01]  /*0050*/  IMAD.MOV.U32 R26, RZ, RZ, RZ ;  /* 0x000000ffff1a7224 */ /* 0x000fe200078e00ff */
[----:B------:R-:W3:Y:S01]  /*0060*/  S2R R14, SR_TID.Y ;  /* 0x00000000000e7919 */ /* 0x000ee20000002200 */
[----:B------:R-:W4:Y:S01]  /*0070*/  LDCU UR7, c[0x0][0x394] ;  /* 0x00007280ff0777ac */ /* 0x000f220008000800 */
[----:B------:R-:W-:Y:S01]  /*0080*/  CS2R R24, SRZ ;  /* 0x0000000000187805 */ /* 0x000fe2000001ff00 */
[----:B------:R-:W5:Y:S08]  /*0090*/  LDC R6, c[0x0][0x39c] ;  /* 0x0000e700ff067b82 */ /* 0x000f700000000800 */
[----:B------:R-:W1:Y:S01]  /*00a0*/  S2UR UR4, SR_CTAID.X ;  /* 0x00000000000479c3 */ /* 0x000e620000002500 */
[----:B0-----:R-:W-:-:S07]  /*00b0*/  IABS R8, R2 ;  /* 0x0000000200087213 */ /* 0x001fce0000000000 */
[----:B------:R-:W1:Y:S01]  /*00c0*/  LDC R5, c[0x0][0x360] ;  /* 0x0000d800ff057b82 */ /* 0x000e620000000800 */
[----:B------:R-:W0:Y:S01]  /*00d0*/  I2F.RP R0, R8 ;  /* 0x0000000800007306 */ /* 0x000e220000209400 */
[----:B-----5:R-:W-:-:S06]  /*00e0*/  IABS R7, R6 ;  /* 0x0000000600077213 */ /* 0x020fcc0000000000 */
[----:B------:R-:W3:Y:S01]  /*00f0*/  S2UR UR5, SR_CTAID.Y ;  /* 0x00000000000579c3 */ /* 0x000ee20000002600 */
[----:B------:R-:W5:Y:S07]  /*0100*/  I2F.RP R3, R7 ;  /* 0x0000000700037306 */ /* 0x000f6e0000209400 */
[----:B------:R-:W3:Y:S01]  /*0110*/  LDC R9, c[0x0][0x364] ;  /* 0x0000d900ff097b82 */ /* 0x000ee20000000800 */
[----:B0-----:R-:W0:Y:S08]  /*0120*/  MUFU.RCP R0, R0 ;  /* 0x0000000000007308 */ /* 0x001e300000001000 */
[----:B-----5:R-:W5:Y:S01]  /*0130*/  MUFU.RCP R3, R3 ;  /* 0x0000000300037308 */ /* 0x020f620000001000 */
[----:B0-----:R-:W-:-:S02]  /*0140*/  VIADD R10, R0, 0xffffffe ;  /* 0x0ffffffe000a7836 */ /* 0x001fc40000000000 */
[----:B-1----:R-:W-:-:S05]  /*0150*/  IMAD R0, R5, UR4, R12 ;  /* 0x0000000405007c24 */ /* 0x002fca000f8e020c */
[----:B------:R0:W1:Y:S01]  /*0160*/  F2I.FTZ.U32.TRUNC.NTZ R11, R10 ;  /* 0x0000000a000b7305 */ /* 0x000062000021f000 */
[----:B--2---:R-:W-:Y:S02]  /*0170*/  IMAD R13, R0, UR6, RZ ;  /* 0x00000006000d7c24 */ /* 0x004fe4000f8e02ff */
[----:B-----5:R-:W-:Y:S02]  /*0180*/  VIADD R4, R3, 0xffffffe ;  /* 0x0ffffffe03047836 */ /* 0x020fe40000000000 */
[C---:B------:R-:W-:Y:S01]  /*0190*/  VIADD R15, R13.reuse, UR6 ;  /* 0x000000060d0f7c36 */ /* 0x040fe20008000000 */
[----:B------:R-:W-:Y:S02]  /*01a0*/  IABS R12, R13 ;  /* 0x0000000d000c7213 */ /* 0x000fe40000000000 */
[----:B------:R-:W2:Y:S01]  /*01b0*/  F2I.FTZ.U32.TRUNC.NTZ R5, R4 ;  /* 0x0000000400057305 */ /* 0x000ea2000021f000 */
[----:B0-----:R-:W-:Y:S01]  /*01c0*/  IMAD.MOV.U32 R10, RZ, RZ, RZ ;  /* 0x000000ffff0a7224 */ /* 0x001fe200078e00ff */
[-C--:B------:R-:W-:Y:S01]  /*01d0*/  LOP3.LUT R13, R13, R2.reuse, RZ, 0x3c, !PT ;  /* 0x000000020d0d7212 */ /* 0x080fe200078e3cff */
[----:B---3--:R-:W-:Y:S01]  /*01e0*/  IMAD R3, R9, UR5, R14 ;  /* 0x0000000509037c24 */ /* 0x008fe2000f8e020e */
[----:B------:R-:W-:Y:S01]  /*01f0*/  IABS R21, R15 ;  /* 0x0000000f00157213 */ /* 0x000fe20000000000 */
[----:B------:R-:W0:Y:S01]  /*0200*/  LDCU.64 UR4, c[0x0][0x358] ;  /* 0x00006b00ff0477ac */ /* 0x000e220008000a00 */
[----:B------:R-:W-:Y:S01]  /*0210*/  LOP3.LUT R15, R15, R2, RZ, 0x3c, !PT ;  /* 0x000000020f0f7212 */ /* 0x000fe200078e3cff */
[----:B-1----:R-:W-:Y:S01]  /*0220*/  IMAD.MOV R17, RZ, RZ, -R11 ;  /* 0x000000ffff117224 */ /* 0x002fe200078e0a0b */
[----:B------:R-:W-:Y:S01]  /*0230*/  ISETP.GE.AND P3, PT, R13, RZ, PT ;  /* 0x000000ff0d00720c */ /* 0x000fe20003f66270 */
[----:B----4-:R-:W-:-:S02]  /*0240*/  IMAD R9, R3, UR7, RZ ;  /* 0x0000000703097c24 */ /* 0x010fc4000f8e02ff */
[----:B------:R-:W-:-:S03]  /*0250*/  IMAD R17, R17, R8, RZ ;  /* 0x0000000811117224 */ /* 0x000fc600078e02ff */
[----:B------:R-:W-:Y:S01]  /*0260*/  IABS R18, R9 ;  /* 0x0000000900127213 */ /* 0x000fe20000000000 */
[----:B------:R-:W-:-:S04]  /*0270*/  IMAD.HI.U32 R10, R11, R17, R10 ;  /* 0x000000110b0a7227 */ /* 0x000fc800078e000a */
[----:B------:R-:W-:Y:S02]  /*0280*/  IMAD.MOV.U32 R17, RZ, RZ, R12 ;  /* 0x000000ffff117224 */ /* 0x000fe400078e000c */
[----:B--2---:R-:W-:Y:S02]  /*0290*/  IMAD.MOV R4, RZ, RZ, -R5 ;  /* 0x000000ffff047224 */ /* 0x004fe400078e0a05 */
[----:B------:R-:W-:-:S04]  /*02a0*/  IMAD.HI.U32 R14, R10, R17, RZ ;  /* 0x000000110a0e7227 */ /* 0x000fc800078e00ff */
[----:B------:R-:W-:Y:S02]  /*02b0*/  IMAD R19, R4, R7, RZ ;  /* 0x0000000704137224 */ /* 0x000fe400078e02ff */
[----:B------:R-:W-:Y:S02]  /*02c0*/  IMAD.MOV.U32 R4, RZ, RZ, RZ ;  /* 0x000000ffff047224 */ /* 0x000fe400078e00ff */
[----:B------:R-:W-:Y:S02]  /*02d0*/  IMAD.MOV R16, RZ, RZ, -R14 ;  /* 0x000000ffff107224 */ /* 0x000fe400078e0a0e */
[----:B------:R-:W-:-:S04]  /*02e0*/  IMAD.HI.U32 R10, R10, R21, RZ ;  /* 0x000000150a0a7227 */ /* 0x000fc800078e00ff */
[----:B------:R-:W-:-:S04]  /*02f0*/  IMAD.HI.U32 R12, R5, R19, R4 ;  /* 0x00000013050c7227 */ /* 0x000fc800078e0004 */
[C---:B------:R-:W-:Y:S02]  /*0300*/  IMAD R5, R8.reuse, R16, R17 ;  /* 0x0000001008057224 */ /* 0x040fe400078e0211 */
[----:B------:R-:W-:Y:S02]  /*0310*/  IMAD.MOV R17, RZ, RZ, -R10 ;  /* 0x000000ffff117224 */ /* 0x000fe400078e0a0a */
[C---:B------:R-:W-:Y:S01]  /*0320*/  VIADD R11, R9.reuse, UR7 ;  /* 0x00000007090b7c36 */ /* 0x040fe20008000000 */
[C---:B------:R-:W-:Y:S01]  /*0330*/  ISETP.GT.U32.AND P4, PT, R8.reuse, R5, PT ;  /* 0x000000050800720c */ /* 0x040fe20003f84070 */
[----:B------:R-:W-:Y:S01]  /*0340*/  IMAD R17, R8, R17, R21 ;  /* 0x0000001108117224 */ /* 0x000fe200078e0215 */
[----:B------:R-:W-:Y:S01]  /*0350*/  LOP3.LUT R9, R9, R6, RZ, 0x3c, !PT ;  /* 0x0000000609097212 */ /* 0x000fe200078e3cff */
[----:B------:R-:W-:Y:S01]  /*0360*/  IMAD.HI.U32 R4, R12, R18, RZ ;  /* 0x000000120c047227 */ /* 0x000fe200078e00ff */
[----:B------:R-:W-:Y:S02]  /*0370*/  IABS R20, R11 ;  /* 0x0000000b00147213 */ /* 0x000fe40000000000 */
[----:B------:R-:W-:Y:S01]  /*0380*/  ISETP.GT.U32.AND P6, PT, R8, R17, PT ;  /* 0x000000110800720c */ /* 0x000fe20003fc4070 */
[----:B------:R-:W-:Y:S01]  /*0390*/  IMAD.MOV R16, RZ, RZ, -R4 ;  /* 0x000000ffff107224 */ /* 0x000fe200078e0a04 */
[----:B------:R-:W-:Y:S01]  /*03a0*/  LOP3.LUT R11, R11, R6, RZ, 0x3c, !PT ;  /* 0x000000060b0b7212 */ /* 0x000fe200078e3cff */
[----:B------:R-:W-:-:S02]  /*03b0*/  IMAD.MOV.U32 R19, RZ, RZ, R20 ;  /* 0x000000ffff137224 */ /* 0x000fc400078e0014 */
[----:B------:R-:W-:Y:S02]  /*03c0*/  IMAD R16, R7, R16, R18 ;  /* 0x0000001007107224 */ /* 0x000fe400078e0212 */
[----:B------:R-:W-:-:S03]  /*03d0*/  IMAD.HI.U32 R12, R12, R19, RZ ;  /* 0x000000130c0c7227 */ /* 0x000fc600078e00ff */
[----:B------:R-:W-:Y:S01]  /*03e0*/  ISETP.GT.U32.AND P0, PT, R7, R16, PT ;  /* 0x000000100700720c */ /* 0x000fe20003f04070 */
[----:B------:R-:W-:Y:S02]  /*03f0*/  IMAD.MOV R20, RZ, RZ, -R12 ;  /* 0x000000ffff147224 */ /* 0x000fe400078e0a0c */
[--C-:B------:R-:W-:Y:S02]  /*0400*/  @!P4 IMAD.IADD R5, R5, 0x1, -R8.reuse ;  /* 0x000000010505c824 */ /* 0x100fe400078e0a08 */
[----:B------:R-:W-:Y:S02]  /*0410*/  @!P6 IMAD.IADD R17, R17, 0x1, -R8 ;  /* 0x000000011111e824 */ /* 0x000fe400078e0a08 */
[----:B------:R-:W-:Y:S01]  /*0420*/  IMAD R18, R7, R20, R19 ;  /* 0x0000001407127224 */ /* 0x000fe200078e0213 */
[-C--:B------:R-:W-:Y:S01]  /*0430*/  ISETP.GE.U32.AND P5, PT, R5, R8.reuse, PT ;  /* 0x000000080500720c */ /* 0x080fe20003fa6070 */
[----:B------:R-:W-:Y:S01]  /*0440*/  @!P4 VIADD R14, R14, 0x1 ;  /* 0x000000010e0ec836 */ /* 0x000fe20000000000 */
[----:B------:R-:W-:Y:S01]  /*0450*/  ISETP.GE.U32.AND P2, PT, R17, R8, PT ;  /* 0x000000081100720c */ /* 0x000fe20003f46070 */
[----:B------:R-:W-:Y:S01]  /*0460*/  @!P6 VIADD R10, R10, 0x1 ;  /* 0x000000010a0ae836 */ /* 0x000fe20000000000 */
[----:B------:R-:W-:Y:S01]  /*0470*/  ISETP.GT.U32.AND P1, PT, R7, R18, PT ;  /* 0x000000120700720c */ /* 0x000fe20003f24070 */
[----:B------:R-:W-:Y:S01]  /*0480*/  @!P0 IMAD.IADD R16, R16, 0x1, -R7 ;  /* 0x0000000110108824 */ /* 0x000fe200078e0a07 */
[----:B------:R-:W-:Y:S01]  /*0490*/  ISETP.GE.AND P4, PT, R15, RZ, PT ;  /* 0x000000ff0f00720c */ /* 0x000fe20003f86270 */
[----:B------:R-:W-:Y:S01]  /*04a0*/  @!P0 VIADD R4, R4, 0x1 ;  /* 0x0000000104048836 */ /* 0x000fe20000000000 */
[----:B------:R-:W-:-:S02]  /*04b0*/  ISETP.NE.AND P0, PT, R2, RZ, PT ;  /* 0x000000ff0200720c */ /* 0x000fc40003f05270 */
[----:B------:R-:W-:-:S03]  /*04c0*/  LOP3.LUT R5, RZ, R2, RZ, 0x33, !PT ;  /* 0x00000002ff057212 */ /* 0x000fc600078e33ff */
[----:B------:R-:W-:Y:S01]  /*04d0*/  @P5 VIADD R14, R14, 0x1 ;  /* 0x000000010e0e5836 */ /* 0x000fe20000000000 */
[-C--:B------:R-:W-:Y:S01]  /*04e0*/  ISETP.GE.U32.AND P5, PT, R16, R7.reuse, PT ;  /* 0x000000071000720c */ /* 0x080fe20003fa6070 */
[----:B------:R-:W-:Y:S01]  /*04f0*/  @P2 VIADD R10, R10, 0x1 ;  /* 0x000000010a0a2836 */ /* 0x000fe20000000000 */
[----:B------:R-:W-:Y:S01]  /*0500*/  ISETP.GE.AND P2, PT, R9, RZ, PT ;  /* 0x000000ff0900720c */ /* 0x000fe20003f46270 */
[----:B------:R-:W-:Y:S02]  /*0510*/  @!P1 IMAD.IADD R18, R18, 0x1, -R7 ;  /* 0x0000000112129824 */ /* 0x000fe400078e0a07 */
[----:B------:R-:W-:Y:S01]  /*0520*/  @!P3 IMAD.MOV R14, RZ, RZ, -R14 ;  /* 0x000000ffff0eb224 */ /* 0x000fe200078e0a0e */
[----:B------:R-:W-:Y:S01]  /*0530*/  ISETP.GE.AND P3, PT, R11, RZ, PT ;  /* 0x000000ff0b00720c */ /* 0x000fe20003f66270 */
[----:B------:R-:W-:Y:S01]  /*0540*/  @!P4 IMAD.MOV R10, RZ, RZ, -R10 ;  /* 0x000000ffff0ac224 */ /* 0x000fe200078e0a0a */
[----:B------:R-:W-:Y:S01]  /*0550*/  ISETP.GE.U32.AND P6, PT, R18, R7, PT ;  /* 0x000000071200720c */ /* 0x000fe20003fc6070 */
[----:B------:R-:W-:Y:S01]  /*0560*/  @!P1 VIADD R12, R12, 0x1 ;  /* 0x000000010c0c9836 */ /* 0x000fe20000000000 */
[----:B------:R-:W-:-:S02]  /*0570*/  SEL R2, R5, R14, !P0 ;  /* 0x0000000e05027207 */ /* 0x000fc40004000000 */
[----:B------:R-:W-:Y:S01]  /*0580*/  SEL R5, R5, R10, !P0 ;  /* 0x0000000a05057207 */ /* 0x000fe20004000000 */
[----:B------:R-:W-:Y:S01]  /*0590*/  @P5 VIADD R4, R4, 0x1 ;  /* 0x0000000104045836 */ /* 0x000fe20000000000 */
[----:B------:R-:W-:Y:S02]  /*05a0*/  ISETP.NE.AND P0, PT, R6, RZ, PT ;  /* 0x000000ff0600720c */ /* 0x000fe40003f05270 */
[----:B------:R-:W-:Y:S01]  /*05b0*/  ISETP.GT.AND P1, PT, R5, R2, PT ;  /* 0x000000020500720c */ /* 0x000fe20003f24270 */
[----:B------:R-:W-:Y:S01]  /*05c0*/  @!P2 IMAD.MOV R4, RZ, RZ, -R4 ;  /* 0x000000ffff04a224 */ /* 0x000fe200078e0a04 */
[----:B------:R-:W-:-:S03]  /*05d0*/  LOP3.LUT R7, RZ, R6, RZ, 0x33, !PT ;  /* 0x00000006ff077212 */ /* 0x000fc600078e33ff */
[----:B------:R-:W-:Y:S01]  /*05e0*/  @P6 VIADD R12, R12, 0x1 ;  /* 0x000000010c0c6836 */ /* 0x000fe20000000000 */
[----:B------:R-:W-:-:S03]  /*05f0*/  SEL R4, R7, R4, !P0 ;  /* 0x0000000407047207 */ /* 0x000fc60004000000 */
[----:B------:R-:W-:-:S05]  /*0600*/  @!P3 IMAD.MOV R12, RZ, RZ, -R12 ;  /* 0x000000ffff0cb224 */ /* 0x000fca00078e0a0c */
[----:B------:R-:W-:Y:S01]  /*0610*/  SEL R7, R7, R12, !P0 ;  /* 0x0000000c07077207 */ /* 0x000fe20004000000 */
[----:B0-----:R-:W-:Y:S06]  /*0620*/  @!P1 BRA `(.L_x_1) ;  /* 0x0000000800e89947 */ /* 0x001fec0003800000 */
[----:B------:R-:W-:Y:S01]  /*0630*/  IMAD.IADD R8, R7, 0x1, -R4 ;  /* 0x0000000107087824 */ /* 0x000fe200078e0a04 */
[----:B------:R-:W-:Y:S01]  /*0640*/  CS2R R24, SRZ ;  /* 0x0000000000187805 */ /* 0x000fe2000001ff00 */
[----:B------:R-:W-:Y:S02]  /*0650*/  IMAD.MOV.U32 R9, RZ, RZ, R2 ;  /* 0x000000ffff097224 */ /* 0x000fe400078e0002 */
[----:B------:R-:W-:Y:S01]  /*0660*/  IMAD.MOV.U32 R26, RZ, RZ, RZ ;  /* 0x000000ffff1a7224 */ /* 0x000fe200078e00ff */
[C---:B------:R-:W-:Y:S02]  /*0670*/  LOP3.LUT R12, R8.reuse, 0xfffffff8, RZ, 0xc0, !PT ;  /* 0xfffffff8080c7812 */ /* 0x040fe400078ec0ff */
[C---:B------:R-:W-:Y:S02]  /*0680*/  LOP3.LUT R10, R8.reuse, 0x7, RZ, 0xc0, !PT ;  /* 0x00000007080a7812 */ /* 0x040fe400078ec0ff */
[----:B------:R-:W-:Y:S01]  /*0690*/  LOP3.LUT R11, R8, 0x3, RZ, 0xc0, !PT ;  /* 0x00000003080b7812 */ /* 0x000fe200078ec0ff */
[----:B------:R-:W-:-:S07]  /*06a0*/  IMAD.MOV R12, RZ, RZ, -R12 ;  /* 0x000000ffff0c7224 */ /* 0x000fce00078e0a0c */
.L_x_11:
[----:B------:R-:W-:Y:S01]  /*06b0*/  ISETP.GT.AND P0, PT, R7, R4, PT ;  /* 0x000000040700720c */ /* 0x000fe20003f04270 */
[----:B------:R-:W-:-:S12]  /*06c0*/  BSSY.RECONVERGENT B0, `(.L_x_2) ;  /* 0x00000ad000007945 */ /* 0x000fd80003800200 */
[----:B------:R-:W-:Y:S05]  /*06d0*/  @!P0 BRA `(.L_x_3) ;  /* 0x0000000800ac8947 */ /* 0x000fea0003800000 */
[----:B------:R-:W-:Y:S01]  /*06e0*/  IMAD.IADD R6, R4, 0x1, -R7 ;  /* 0x0000000104067824 */ /* 0x000fe200078e0a07 */
[----:B------:R-:W-:Y:S01]  /*06f0*/  BSSY.RECONVERGENT B2, `(.L_x_4) ;  /* 0x0000053000027945 */ /* 0x000fe20003800200 */
[----:B------:R-:W-:-:S03]  /*0700*/  ISETP.NE.AND P1, PT, R10, RZ, PT ;  /* 0x000000ff0a00720c */ /* 0x000fc60003f25270 */
[----:B------:R-:W-:Y:S01]  /*0710*/  ISETP.GT.U32.AND P0, PT, R6, -0x8, PT ;  /* 0xfffffff80600780c */ /* 0x000fe20003f04070 */
[----:B------:R-:W-:-:S12]  /*0720*/  IMAD.MOV.U32 R6, RZ, RZ, R4 ;  /* 0x000000ffff067224 */ /* 0x000fd800078e0004 */
[----:B------:R-:W-:Y:S05]  /*0730*/  @P0 BRA `(.L_x_5) ;  /* 0x0000000400380947 */ /* 0x000fea0003800000 */
[----:B------:R-:W0:Y:S01]  /*0740*/  LDC R23, c[0x0][0x390] ;  /* 0x0000e400ff177b82 */ /* 0x000e220000000800 */
[----:B------:R-:W-:Y:S02]  /*0750*/  IMAD.MOV.U32 R22, RZ, RZ, R12 ;  /* 0x000000ffff167224 */ /* 0x000fe400078e000c */
[----:B------:R-:W-:Y:S02]  /*0760*/  IMAD.MOV.U32 R6, RZ, RZ, R4 ;  /* 0x000000ffff067224 */ /* 0x000fe400078e0004 */
[----:B0-----:R-:W-:-:S07]  /*0770*/  IMAD R13, R4, R23, R9 ;  /* 0x00000017040d7224 */ /* 0x001fce00078e0209 */
.L_x_6:
[----:B------:R-:W0:Y:S02]  /*0780*/  LDC.64 R14, c[0x0][0x380] ;  /* 0x0000e000ff0e7b82 */ /* 0x000e240000000a00 */
[----:B0-----:R-:W-:-:S04]  /*0790*/  IMAD.WIDE R14, R13, 0x4, R14 ;  /* 0x000000040d0e7825 */ /* 0x001fc800078e020e */
[C---:B------:R-:W-:Y:S02]  /*07a0*/  IMAD.WIDE R16, R23.reuse, 0x4, R14 ;  /* 0x0000000417107825 */ /* 0x040fe400078e020e */
[----:B------:R-:W2:Y:S04]  /*07b0*/  LDG.E R14, desc[UR4][R14.64] ;  /* 0x000000040e0e7981 */ /* 0x000ea8000c1e1900 */
[----:B------:R-:W3:Y:S01]  /*07c0*/  LDG.E R28, desc[UR4][R16.64] ;  /* 0x00000004101c7981 */ /* 0x000ee2000c1e1900 */
[----:B------:R-:W-:-:S04]  /*07d0*/  IMAD.WIDE R18, R23, 0x4, R16 ;  /* 0x0000000417127825 */ /* 0x000fc800078e0210 */
[C---:B------:R-:W-:Y:S02]  /*07e0*/  IMAD.WIDE R20, R23.reuse, 0x4, R18 ;  /* 0x0000000417147825 */ /* 0x040fe400078e0212 */
[----:B------:R-:W4:Y:S04]  /*07f0*/  LDG.E R18, desc[UR4][R18.64] ;  /* 0x0000000412127981 */ /* 0x000f28000c1e1900 */
[----:B------:R0:W5:Y:S02]  /*0800*/  LDG.E R27, desc[UR4][R20.64] ;  /* 0x00000004141b7981 */ /* 0x000164000c1e1900 */
[----:B0-----:R-:W-:Y:S01]  /*0810*/  IMAD.WIDE R20, R23, 0x4, R20 ;  /* 0x0000000417147825 */ /* 0x001fe200078e0214 */
[----:B--2---:R-:W-:Y:S02]  /*0820*/  SHF.R.U32.HI R29, RZ, 0x8, R14 ;  /* 0x00000008ff1d7819 */ /* 0x004fe4000001160e */
[----:B---3--:R-:W-:-:S02]  /*0830*/  SHF.R.U32.HI R15, RZ, 0x8, R28 ;  /* 0x00000008ff0f7819 */ /* 0x008fc4000001161c */
[----:B------:R-:W-:Y:S02]  /*0840*/  LOP3.LUT R29, R29, 0xff, RZ, 0xc0, !PT ;  /* 0x000000ff1d1d7812 */ /* 0x000fe400078ec0ff */
[----:B------:R-:W-:Y:S02]  /*0850*/  LOP3.LUT R16, R15, 0xff, RZ, 0xc0, !PT ;  /* 0x000000ff0f107812 */ /* 0x000fe400078ec0ff */
[----:B------:R-:W-:Y:S02]  /*0860*/  LOP3.LUT R15, R14, 0xff, RZ, 0xc0, !PT ;  /* 0x000000ff0e0f7812 */ /* 0x000fe400078ec0ff */
[----:B------:R-:W-:Y:S02]  /*0870*/  IADD3 R25, PT, PT, R16, R29, R25 ;  /* 0x0000001d10197210 */ /* 0x000fe40007ffe019 */
[----:B------:R-:W-:Y:S02]  /*0880*/  LOP3.LUT R16, R28, 0xff, RZ, 0xc0, !PT ;  /* 0x000000ff1c107812 */ /* 0x000fe400078ec0ff */
[----:B------:R-:W-:-:S02]  /*0890*/  SHF.R.U32.HI R14, RZ, 0x10, R14 ;  /* 0x00000010ff0e7819 */ /* 0x000fc4000001160e */
[----:B------:R-:W-:Y:S02]  /*08a0*/  SHF.R.U32.HI R28, RZ, 0x10, R28 ;  /* 0x00000010ff1c7819 */ /* 0x000fe4000001161c */
[----:B------:R-:W-:Y:S02]  /*08b0*/  IADD3 R26, PT, PT, R16, R15, R26 ;  /* 0x0000000f101a7210 */ /* 0x000fe40007ffe01a */
[----:B------:R-:W-:Y:S01]  /*08c0*/  LOP3.LUT R19, R14, 0xff, RZ, 0xc0, !PT ;  /* 0x000000ff0e137812 */ /* 0x000fe200078ec0ff */
[----:B------:R-:W-:Y:S01]  /*08d0*/  IMAD.WIDE R14, R23, 0x4, R20 ;  /* 0x00000004170e7825 */ /* 0x000fe200078e0214 */
[----:B------:R-:W-:Y:S01]  /*08e0*/  LOP3.LUT R28, R28, 0xff, RZ, 0xc0, !PT ;  /* 0x000000ff1c1c7812 */ /* 0x000fe200078ec0ff */
[----:B------:R-:W2:Y:S01]  /*08f0*/  LDG.E R20, desc[UR4][R20.64] ;  /* 0x0000000414147981 */ /* 0x000ea2000c1e1900 */
[----:B----4-:R-:W-:Y:S02]  /*0900*/  SHF.R.U32.HI R16, RZ, 0x8, R18 ;  /* 0x00000008ff107819 */ /* 0x010fe40000011612 */
[----:B-----5:R-:W-:-:S02]  /*0910*/  SHF.R.U32.HI R17, RZ, 0x8, R27 ;  /* 0x00000008ff117819 */ /* 0x020fc4000001161b */
[----:B------:R-:W-:Y:S02]  /*0920*/  LOP3.LUT R16, R16, 0xff, RZ, 0xc0, !PT ;  /* 0x000000ff10107812 */ /* 0x000fe400078ec0ff */
[----:B------:R-:W-:Y:S02]  /*0930*/  LOP3.LUT R17, R17, 0xff, RZ, 0xc0, !PT ;  /* 0x000000ff11117812 */ /* 0x000fe400078ec0ff */
[----:B------:R-:W-:Y:S02]  /*0940*/  IADD3 R19, PT, PT, R28, R19, R24 ;  /* 0x000000131c137210 */ /* 0x000fe40007ffe018 */
[----:B------:R2:W3:Y:S01]  /*0950*/  LDG.E R28, desc[UR4][R14.64] ;  /* 0x000000040e1c7981 */ /* 0x0004e2000c1e1900 */
[----:B------:R-:W-:Y:S01]  /*0960*/  IADD3 R29, PT, PT, R17, R16, R25 ;  /* 0x00000010111d7210 */ /* 0x000fe20007ffe019 */
[----:B------:R-:W-:Y:S01]  /*0970*/  IMAD.WIDE R24, R23, 0x4, R14 ;  /* 0x0000000417187825 */ /* 0x000fe200078e020e */
[----:B------:R-:W-:Y:S02]  /*0980*/  LOP3.LUT R17, R18, 0xff, RZ, 0xc0, !PT ;  /* 0x000000ff12117812 */ /* 0x000fe400078ec0ff */
[----:B------:R-:W-:-:S02]  /*0990*/  LOP3.LUT R16, R27, 0xff, RZ, 0xc0, !PT ;  /* 0x000000ff1b107812 */ /* 0x000fc400078ec0ff */
[----:B------:R-:W4:Y:S02]  /*09a0*/  LDG.E R21, desc[UR4][R24.64] ;  /* 0x0000000418157981 */ /* 0x000f24000c1e1900 */
[----:B------:R-:W-:Y:S01]  /*09b0*/  IADD3 R26, PT, PT, R16, R17, R26 ;  /* 0x00000011101a7210 */ /* 0x000fe20007ffe01a */
[----:B------:R-:W-:-:S06]  /*09c0*/  IMAD.WIDE R16, R23, 0x4, R24 ;  /* 0x0000000417107825 */ /* 0x000fcc00078e0218 */
[----:B------:R-:W5:Y:S01]  /*09d0*/  LDG.E R16, desc[UR4][R16.64] ;  /* 0x0000000410107981 */ /* 0x000f62000c1e1900 */
[----:B------:R-:W-:Y:S01]  /*09e0*/  VIADD R22, R22, 0x8 ;  /* 0x0000000816167836 */ /* 0x000fe20000000000 */
[----:B------:R-:W-:Y:S02]  /*09f0*/  SHF.R.U32.HI R18, RZ, 0x10, R18 ;  /* 0x00000010ff127819 */ /* 0x000fe40000011612 */
[----:B------:R-:W-:Y:S02]  /*0a00*/  SHF.R.U32.HI R27, RZ, 0x10, R27 ;  /* 0x00000010ff1b7819 */ /* 0x000fe4000001161b */
[----:B------:R-:W-:Y:S02]  /*0a10*/  ISETP.NE.AND P0, PT, R22, RZ, PT ;  /* 0x000000ff1600720c */ /* 0x000fe40003f05270 */
[----:B------:R-:W-:Y:S02]  /*0a20*/  LOP3.LUT R18, R18, 0xff, RZ, 0xc0, !PT ;  /* 0x000000ff12127812 */ /* 0x000fe400078ec0ff */
[----:B------:R-:W-:-:S04]  /*0a30*/  LOP3.LUT R27, R27, 0xff, RZ, 0xc0, !PT ;  /* 0x000000ff1b1b7812 */ /* 0x000fc800078ec0ff */
[----:B------:R-:W-:Y:S01]  /*0a40*/  IADD3 R19, PT, PT, R27, R18, R19 ;  /* 0x000000121b137210 */ /* 0x000fe20007ffe013 */
[----:B------:R-:W-:Y:S02]  /*0a50*/  VIADD R6, R6, 0x8 ;  /* 0x0000000806067836 */ /* 0x000fe40000000000 */
[----:B------:R-:W-:Y:S01]  /*0a60*/  IMAD R13, R23, 0x8, R13 ;  /* 0x00000008170d7824 */ /* 0x000fe200078e020d */
[----:B--2---:R-:W-:Y:S02]  /*0a70*/  LOP3.LUT R15, R20, 0xff, RZ, 0xc0, !PT ;  /* 0x000000ff140f7812 */ /* 0x004fe400078ec0ff */
[----:B---3--:R-:W-:-:S04]  /*0a80*/  LOP3.LUT R14, R28, 0xff, RZ, 0xc0, !PT ;  /* 0x000000ff1c0e7812 */ /* 0x008fc800078ec0ff */
[----:B------:R-:W-:Y:S02]  /*0a90*/  IADD3 R26, PT, PT, R14, R15, R26 ;  /* 0x0000000f0e1a7210 */ /* 0x000fe40007ffe01a */
[----:B------:R-:W-:Y:S02]  /*0aa0*/  SHF.R.U32.HI R14, RZ, 0x8, R20 ;  /* 0x00000008ff0e7819 */ /* 0x000fe40000011614 */
[----:B------:R-:W-:Y:S02]  /*0ab0*/  SHF.R.U32.HI R15, RZ, 0x8, R28 ;  /* 0x00000008ff0f7819 */ /* 0x000fe4000001161c */
[----:B------:R-:W-:Y:S02]  /*0ac0*/  LOP3.LUT R14, R14, 0xff, RZ, 0xc0, !PT ;  /* 0x000000ff0e0e7812 */ /* 0x000fe400078ec0ff */
[----:B------:R-:W-:Y:S02]  /*0ad0*/  LOP3.LUT R15, R15, 0xff, RZ, 0xc0, !PT ;  /* 0x000000ff0f0f7812 */ /* 0x000fe400078ec0ff */
[----:B------:R-:W-:-:S02]  /*0ae0*/  SHF.R.U32.HI R20, RZ, 0x10, R20 ;  /* 0x00000010ff147819 */ /* 0x000fc40000011614 */
[----:B------:R-:W-:Y:S02]  /*0af0*/  SHF.R.U32.HI R28, RZ, 0x10, R28 ;  /* 0x00000010ff1c7819 */ /* 0x000fe4000001161c */
[----:B------:R-:W-:Y:S02]  /*0b00*/  IADD3 R29, PT, PT, R15, R14, R29 ;  /* 0x0000000e0f1d7210 */ /* 0x000fe40007ffe01d */
[----:B----4-:R-:W-:Y:S02]  /*0b10*/  SHF.R.U32.HI R14, RZ, 0x8, R21 ;  /* 0x00000008ff0e7819 */ /* 0x010fe40000011615 */
[----:B------:R-:W-:Y:S02]  /*0b20*/  LOP3.LUT R15, R21, 0xff, RZ, 0xc0, !PT ;  /* 0x000000ff150f7812 */ /* 0x000fe400078ec0ff */
[----:B------:R-:W-:Y:S02]  /*0b30*/  LOP3.LUT R20, R20, 0xff, RZ, 0xc0, !PT ;  /* 0x000000ff14147812 */ /* 0x000fe400078ec0ff */
[----:B------:R-:W-:-:S02]  /*0b40*/  LOP3.LUT R28, R28, 0xff, RZ, 0xc0, !PT ;  /* 0x000000ff1c1c7812 */ /* 0x000fc400078ec0ff */
[----:B------:R-:W-:Y:S02]  /*0b50*/  SHF.R.U32.HI R21, RZ, 0x10, R21 ;  /* 0x00000010ff157819 */ /* 0x000fe40000011615 */
[--C-:B-----5:R-:W-:Y:S02]  /*0b60*/  SHF.R.U32.HI R17, RZ, 0x8, R16.reuse ;  /* 0x00000008ff117819 */ /* 0x120fe40000011610 */
[----:B------:R-:W-:Y:S02]  /*0b70*/  SHF.R.U32.HI R18, RZ, 0x10, R16 ;  /* 0x00000010ff127819 */ /* 0x000fe40000011610 */
[----:B------:R-:W-:Y:S02]  /*0b80*/  IADD3 R19, PT, PT, R28, R20, R19 ;  /* 0x000000141c137210 */ /* 0x000fe40007ffe013 */
[----:B------:R-:W-:Y:S02]  /*0b90*/  LOP3.LUT R14, R14, 0xff, RZ, 0xc0, !PT ;  /* 0x000000ff0e0e7812 */ /* 0x000fe400078ec0ff */
[----:B------:R-:W-:-:S02]  /*0ba0*/  LOP3.LUT R24, R21, 0xff, RZ, 0xc0, !PT ;  /* 0x000000ff15187812 */ /* 0x000fc400078ec0ff */
[----:B------:R-:W-:Y:S02]  /*0bb0*/  LOP3.LUT R16, R16, 0xff, RZ, 0xc0, !PT ;  /* 0x000000ff10107812 */ /* 0x000fe400078ec0ff */
[----:B------:R-:W-:Y:S02]  /*0bc0*/  LOP3.LUT R17, R17, 0xff, RZ, 0xc0, !PT ;  /* 0x000000ff11117812 */ /* 0x000fe400078ec0ff */
[----:B------:R-:W-:Y:S02]  /*0bd0*/  LOP3.LUT R18, R18, 0xff, RZ, 0xc0, !PT ;  /* 0x000000ff12127812 */ /* 0x000fe400078ec0ff */
[----:B------:R-:W-:Y:S02]  /*0be0*/  IADD3 R26, PT, PT, R16, R15, R26 ;  /* 0x0000000f101a7210 */ /* 0x000fe40007ffe01a */
[----:B------:R-:W-:Y:S02]  /*0bf0*/  IADD3 R25, PT, PT, R17, R14, R29 ;  /* 0x0000000e11197210 */ /* 0x000fe40007ffe01d */
[----:B------:R-:W-:Y:S01]  /*0c00*/  IADD3 R24, PT, PT, R18, R24, R19 ;  /* 0x0000001812187210 */ /* 0x000fe20007ffe013 */
[----:B------:R-:W-:Y:S06]  /*0c10*/  @P0 BRA `(.L_x_6) ;  /* 0xfffffff800d80947 */ /* 0x000fec000383ffff */
.L_x_5:
[----:B------:R-:W-:Y:S05]  /*0c20*/  BSYNC.RECONVERGENT B2 ;  /* 0x0000000000027941 */ /* 0x000fea0003800200 */
.L_x_4:
[----:B------:R-:W-:Y:S05]  /*0c30*/  @!P1 BRA `(.L_x_3) ;  /* 0x0000000400549947 */ /* 0x000fea0003800000 */
[----:B------:R-:W-:Y:S01]  /*0c40*/  VIADD R13, R10, 0xffffffff ;  /* 0xffffffff0a0d7836 */ /* 0x000fe20000000000 */
[----:B------:R-:W-:Y:S01]  /*0c50*/  BSSY.RECONVERGENT B2, `(.L_x_7) ;  /* 0x000002a000027945 */ /* 0x000fe20003800200 */
[----:B------:R-:W-:-:S03]  /*0c60*/  ISETP.NE.AND P1, PT, R11, RZ, PT ;  /* 0x000000ff0b00720c */ /* 0x000fc60003f25270 */
[----:B------:R-:W-:-:S13]  /*0c70*/  ISETP.GE.U32.AND P0, PT, R13, 0x3, PT ;  /* 0x000000030d00780c */ /* 0x000fda0003f06070 */
[----:B------:R-:W-:Y:S05]  /*0c80*/  @!P0 BRA `(.L_x_8) ;  /* 0x0000000000988947 */ /* 0x000fea0003800000 */
[----:B------:R-:W0:Y:S08]  /*0c90*/  LDC R19, c[0x0][0x390] ;  /* 0x0000e400ff137b82 */ /* 0x000e300000000800 */
[----:B------:R-:W1:Y:S01]  /*0ca0*/  LDC.64 R16, c[0x0][0x380] ;  /* 0x0000e000ff107b82 */ /* 0x000e620000000a00 */
[----:B0-----:R-:W-:-:S04]  /*0cb0*/  IMAD R13, R6, R19, R9 ;  /* 0x00000013060d7224 */ /* 0x001fc800078e0209 */
[----:B-1----:R-:W-:-:S04]  /*0cc0*/  IMAD.WIDE R16, R13, 0x4, R16 ;  /* 0x000000040d107825 */ /* 0x002fc800078e0210 */
[C---:B------:R-:W-:Y:S02]  /*0cd0*/  IMAD.WIDE R14, R19.reuse, 0x4, R16 ;  /* 0x00000004130e7825 */ /* 0x040fe400078e0210 */
[----:B------:R-:W2:Y:S02]  /*0ce0*/  LDG.E R16, desc[UR4][R16.64] ;  /* 0x0000000410107981 */ /* 0x000ea4000c1e1900 */
[C---:B------:R-:W-:Y:S02]  /*0cf0*/  IMAD.WIDE R20, R19.reuse, 0x4, R14 ;  /* 0x0000000413147825 */ /* 0x040fe400078e020e */
[----:B------:R-:W3:Y:S04]  /*0d00*/  LDG.E R22, desc[UR4][R14.64] ;  /* 0x000000040e167981 */ /* 0x000ee8000c1e1900 */
[----:B------:R-:W4:Y:S01]  /*0d10*/  LDG.E R13, desc[UR4][R20.64] ;  /* 0x00000004140d7981 */ /* 0x000f22000c1e1900 */
[----:B------:R-:W-:-:S06]  /*0d20*/  IMAD.WIDE R18, R19, 0x4, R20 ;  /* 0x0000000413127825 */ /* 0x000fcc00078e0214 */
[----:B------:R-:W5:Y:S01]  /*0d30*/  LDG.E R18, desc[UR4][R18.64] ;  /* 0x0000000412127981 */ /* 0x000f62000c1e1900 */
[----:B------:R-:W-:Y:S01]  /*0d40*/  VIADD R6, R6, 0x4 ;  /* 0x0000000406067836 */ /* 0x000fe20000000000 */
[----:B--2---:R-:W-:Y:S02]  /*0d50*/  SHF.R.U32.HI R27, RZ, 0x8, R16 ;  /* 0x00000008ff1b7819 */ /* 0x004fe40000011610 */
[----:B------:R-:W-:Y:S02]  /*0d60*/  LOP3.LUT R23, R16, 0xff, RZ, 0xc0, !PT ;  /* 0x000000ff10177812 */ /* 0x000fe400078ec0ff */
[----:B------:R-:W-:Y:S02]  /*0d70*/  LOP3.LUT R28, R27, 0xff, RZ, 0xc0, !PT ;  /* 0x000000ff1b1c7812 */ /* 0x000fe400078ec0ff */
[----:B---3--:R-:W-:Y:S02]  /*0d80*/  SHF.R.U32.HI R14, RZ, 0x8, R22 ;  /* 0x00000008ff0e7819 */ /* 0x008fe40000011616 */
[----:B------:R-:W-:-:S02]  /*0d90*/  SHF.R.U32.HI R29, RZ, 0x10, R16 ;  /* 0x00000010ff1d7819 */ /* 0x000fc40000011610 */
[----:B------:R-:W-:Y:S02]  /*0da0*/  LOP3.LUT R14, R14, 0xff, RZ, 0xc0, !PT ;  /* 0x000000ff0e0e7812 */ /* 0x000fe400078ec0ff */
[----:B------:R-:W-:Y:S02]  /*0db0*/  SHF.R.U32.HI R16, RZ, 0x10, R22 ;  /* 0x00000010ff107819 */ /* 0x000fe40000011616 */
[----:B------:R-:W-:Y:S02]  /*0dc0*/  IADD3 R25, PT, PT, R14, R28, R25 ;  /* 0x0000001c0e197210 */ /* 0x000fe40007ffe019 */
[----:B----4-:R-:W-:Y:S02]  /*0dd0*/  SHF.R.U32.HI R14, RZ, 0x8, R13 ;  /* 0x00000008ff0e7819 */ /* 0x010fe4000001160d */
[----:B------:R-:W-:Y:S02]  /*0de0*/  LOP3.LUT R15, R13, 0xff, RZ, 0xc0, !PT ;  /* 0x000000ff0d0f7812 */ /* 0x000fe400078ec0ff */
[----:B------:R-:W-:-:S02]  /*0df0*/  LOP3.LUT R22, R22, 0xff, RZ, 0xc0, !PT ;  /* 0x000000ff16167812 */ /* 0x000fc400078ec0ff */
[----:B------:R-:W-:Y:S02]  /*0e00*/  LOP3.LUT R29, R29, 0xff, RZ, 0xc0, !PT ;  /* 0x000000ff1d1d7812 */ /* 0x000fe400078ec0ff */
[----:B------:R-:W-:Y:S02]  /*0e10*/  LOP3.LUT R16, R16, 0xff, RZ, 0xc0, !PT ;  /* 0x000000ff10107812 */ /* 0x000fe400078ec0ff */
[----:B------:R-:W-:Y:S02]  /*0e20*/  SHF.R.U32.HI R13, RZ, 0x10, R13 ;  /* 0x00000010ff0d7819 */ /* 0x000fe4000001160d */
[--C-:B-----5:R-:W-:Y:S02]  /*0e30*/  SHF.R.U32.HI R17, RZ, 0x8, R18.reuse ;  /* 0x00000008ff117819 */ /* 0x120fe40000011612 */
[----:B------:R-:W-:Y:S02]  /*0e40*/  SHF.R.U32.HI R19, RZ, 0x10, R18 ;  /* 0x00000010ff137819 */ /* 0x000fe40000011612 */
[----:B------:R-:W-:-:S02]  /*0e50*/  IADD3 R26, PT, PT, R22, R23, R26 ;  /* 0x00000017161a7210 */ /* 0x000fc40007ffe01a */
[----:B------:R-:W-:Y:S02]  /*0e60*/  IADD3 R16, PT, PT, R16, R29, R24 ;  /* 0x0000001d10107210 */ /* 0x000fe40007ffe018 */
[----:B------:R-:W-:Y:S02]  /*0e70*/  LOP3.LUT R14, R14, 0xff, RZ, 0xc0, !PT ;  /* 0x000000ff0e0e7812 */ /* 0x000fe400078ec0ff */
[----:B------:R-:W-:Y:S02]  /*0e80*/  LOP3.LUT R13, R13, 0xff, RZ, 0xc0, !PT ;  /* 0x000000ff0d0d7812 */ /* 0x000fe400078ec0ff */
[----:B------:R-:W-:Y:S02]  /*0e90*/  LOP3.LUT R18, R18, 0xff, RZ, 0xc0, !PT ;  /* 0x000000ff12127812 */ /* 0x000fe400078ec0ff */
[----:B------:R-:W-:Y:S02]  /*0ea0*/  LOP3.LUT R17, R17, 0xff, RZ, 0xc0, !PT ;  /* 0x000000ff11117812 */ /* 0x000fe400078ec0ff */
[----:B------:R-:W-:-:S02]  /*0eb0*/  LOP3.LUT R19, R19, 0xff, RZ, 0xc0, !PT ;  /* 0x000000ff13137812 */ /* 0x000fc400078ec0ff */
[----:B------:R-:W-:Y:S02]  /*0ec0*/  IADD3 R26, PT, PT, R18, R15, R26 ;  /* 0x0000000f121a7210 */ /* 0x000fe40007ffe01a */
[----:B------:R-:W-:Y:S02]  /*0ed0*/  IADD3 R25, PT, PT, R17, R14, R25 ;  /* 0x0000000e11197210 */ /* 0x000fe40007ffe019 */
[----:B------:R-:W-:-:S07]  /*0ee0*/  IADD3 R24, PT, PT, R19, R13, R16 ;  /* 0x0000000d13187210 */ /* 0x000fce0007ffe010 */
.L_x_8:
[----:B------:R-:W-:Y:S05]  /*0ef0*/  BSYNC.RECONVERGENT B2 ;  /* 0x0000000000027941 */ /* 0x000fea0003800200 */
.L_x_7:
[----:B------:R-:W-:Y:S05]  /*0f00*/  @!P1 BRA `(.L_x_3) ;  /* 0x0000000000a09947 */ /* 0x000fea0003800000 */
[----:B------:R-:W-:Y:S01]  /*0f10*/  ISETP.NE.AND P0, PT, R11, 0x1, PT ;  /* 0x000000010b00780c */ /* 0x000fe20003f05270 */
[----:B------:R-:W-:Y:S01]  /*0f20*/  BSSY.RECONVERGENT B2, `(.L_x_9) ;  /* 0x0000018000027945 */ /* 0x000fe20003800200 */
[----:B------:R-:W-:-:S11]  /*0f30*/  LOP3.LUT P1, RZ, R8, 0x1, RZ, 0xc0, !PT ;  /* 0x0000000108ff7812 */ /* 0x000fd6000782c0ff */
[----:B------:R-:W-:Y:S05]  /*0f40*/  @!P0 BRA `(.L_x_10) ;  /* 0x0000000000548947 */ /* 0x000fea0003800000 */
[----:B------:R-:W0:Y:S08]  /*0f50*/  LDC R15, c[0x0][0x390] ;  /* 0x0000e400ff0f7b82 */ /* 0x000e300000000800 */
[----:B------:R-:W1:Y:S01]  /*0f60*/  LDC.64 R16, c[0x0][0x380] ;  /* 0x0000e000ff107b82 */ /* 0x000e620000000a00 */
[----:B0-----:R-:W-:-:S04]  /*0f70*/  IMAD R13, R6, R15, R9 ;  /* 0x0000000f060d7224 */ /* 0x001fc800078e0209 */
[----:B-1----:R-:W-:-:S05]  /*0f80*/  IMAD.WIDE R16, R13, 0x4, R16 ;  /* 0x000000040d107825 */ /* 0x002fca00078e0210 */
[----:B------:R-:W2:Y:S01]  /*0f90*/  LDG.E R13, desc[UR4][R16.64] ;  /* 0x00000004100d7981 */ /* 0x000ea2000c1e1900 */
[----:B------:R-:W-:-:S06]  /*0fa0*/  IMAD.WIDE R14, R15, 0x4, R16 ;  /* 0x000000040f0e7825 */ /* 0x000fcc00078e0210 */
[----:B------:R-:W3:Y:S01]  /*0fb0*/  LDG.E R14, desc[UR4][R14.64] ;  /* 0x000000040e0e7981 */ /* 0x000ee2000c1e1900 */
[----:B------:R-:W-:Y:S01]  /*0fc0*/  VIADD R6, R6, 0x2 ;  /* 0x0000000206067836 */ /* 0x000fe20000000000 */
[--C-:B--2---:R-:W-:Y:S02]  /*0fd0*/  SHF.R.U32.HI R18, RZ, 0x8, R13.reuse ;  /* 0x00000008ff127819 */ /* 0x104fe4000001160d */
[----:B------:R-:W-:Y:S02]  /*0fe0*/  LOP3.LUT R19, R13, 0xff, RZ, 0xc0, !PT ;  /* 0x000000ff0d137812 */ /* 0x000fe400078ec0ff */
[----:B------:R-:W-:Y:S02]  /*0ff0*/  SHF.R.U32.HI R13, RZ, 0x10, R13 ;  /* 0x00000010ff0d7819 */ /* 0x000fe4000001160d */
[----:B------:R-:W-:Y:S02]  /*1000*/  LOP3.LUT R18, R18, 0xff, RZ, 0xc0, !PT ;  /* 0x000000ff12127812 */ /* 0x000fe400078ec0ff */
[----:B---3--:R-:W-:-:S02]  /*1010*/  SHF.R.U32.HI R21, RZ, 0x8, R14 ;  /* 0x00000008ff157819 */ /* 0x008fc4000001160e */
[----:B------:R-:W-:Y:S02]  /*1020*/  SHF.R.U32.HI R22, RZ, 0x10, R14 ;  /* 0x00000010ff167819 */ /* 0x000fe4000001160e */
[----:B------:R-:W-:Y:S02]  /*1030*/  LOP3.LUT R13, R13, 0xff, RZ, 0xc0, !PT ;  /* 0x000000ff0d0d7812 */ /* 0x000fe400078ec0ff */
[----:B------:R-:W-:Y:S02]  /*1040*/  LOP3.LUT R20, R14, 0xff, RZ, 0xc0, !PT ;  /* 0x000000ff0e147812 */ /* 0x000fe400078ec0ff */
[----:B------:R-:W-:Y:S02]  /*1050*/  LOP3.LUT R21, R21, 0xff, RZ, 0xc0, !PT ;  /* 0x000000ff15157812 */ /* 0x000fe400078ec0ff */
[----:B------:R-:W-:Y:S02]  /*1060*/  LOP3.LUT R22, R22, 0xff, RZ, 0xc0, !PT ;  /* 0x000000ff16167812 */ /* 0x000fe400078ec0ff */
[----:B------:R-:W-:-:S02]  /*1070*/  IADD3 R26, PT, PT, R20, R19, R26 ;  /* 0x00000013141a7210 */ /* 0x000fc40007ffe01a */
[----:B------:R-:W-:Y:S02]  /*1080*/  IADD3 R25, PT, PT, R21, R18, R25 ;  /* 0x0000001215197210 */ /* 0x000fe40007ffe019 */
[----:B------:R-:W-:-:S07]  /*1090*/  IADD3 R24, PT, PT, R22, R13, R24 ;  /* 0x0000000d16187210 */ /* 0x000fce0007ffe018 */
.L_x_10:
[----:B------:R-:W-:Y:S05]  /*10a0*/  BSYNC.RECONVERGENT B2 ;  /* 0x0000000000027941 */ /* 0x000fea0003800200 */
.L_x_9:
[----:B------:R-:W-:Y:S05]  /*10b0*/  @!P1 BRA `(.L_x_3) ;  /* 0x0000000000349947 */ /* 0x000fea0003800000 */
[----:B------:R-:W0:Y:S01]  /*10c0*/  LDC.64 R14, c[0x0][0x380] ;  /* 0x0000e000ff0e7b82 */ /* 0x000e220000000a00 */
[----:B------:R-:W1:Y:S02]  /*10d0*/  LDCU UR6, c[0x0][0x390] ;  /* 0x00007200ff0677ac */ /* 0x000e640008000800 */
[----:B-1----:R-:W-:-:S04]  /*10e0*/  IMAD R13, R6, UR6, R9 ;  /* 0x00000006060d7c24 */ /* 0x002fc8000f8e0209 */
[----:B0-----:R-:W-:-:S06]  /*10f0*/  IMAD.WIDE R14, R13, 0x4, R14 ;  /* 0x000000040d0e7825 */ /* 0x001fcc00078e020e */
[----:B------:R-:W2:Y:S02]  /*1100*/  LDG.E R14, desc[UR4][R14.64] ;  /* 0x000000040e0e7981 */ /* 0x000ea4000c1e1900 */
[--C-:B--2---:R-:W-:Y:S02]  /*1110*/  SHF.R.U32.HI R6, RZ, 0x8, R14.reuse ;  /* 0x00000008ff067819 */ /* 0x104fe4000001160e */
[----:B------:R-:W-:Y:S02]  /*1120*/  SHF.R.U32.HI R16, RZ, 0x10, R14 ;  /* 0x00000010ff107819 */ /* 0x000fe4000001160e */
[----:B------:R-:W-:Y:S02]  /*1130*/  LOP3.LUT R13, R14, 0xff, RZ, 0xc0, !PT ;  /* 0x000000ff0e0d7812 */ /* 0x000fe400078ec0ff */
[----:B------:R-:W-:Y:S02]  /*1140*/  LOP3.LUT R6, R6, 0xff, RZ, 0xc0, !PT ;  /* 0x000000ff06067812 */ /* 0x000fe400078ec0ff */
[----:B------:R-:W-:Y:S01]  /*1150*/  LOP3.LUT R17, R16, 0xff, RZ, 0xc0, !PT ;  /* 0x000000ff10117812 */ /* 0x000fe200078ec0ff */
[----:B------:R-:W-:-:S02]  /*1160*/  IMAD.IADD R26, R26, 0x1, R13 ;  /* 0x000000011a1a7824 */ /* 0x000fc400078e020d */
[----:B------:R-:W-:Y:S02]  /*1170*/  IMAD.IADD R25, R25, 0x1, R6 ;  /* 0x0000000119197824 */ /* 0x000fe400078e0206 */
[----:B------:R-:W-:-:S07]  /*1180*/  IMAD.IADD R24, R24, 0x1, R17 ;  /* 0x0000000118187824 */ /* 0x000fce00078e0211 */
.L_x_3:
[----:B------:R-:W-:Y:S05]  /*1190*/  BSYNC.RECONVERGENT B0 ;  /* 0x0000000000007941 */ /* 0x000fea0003800200 */
.L_x_2:
[----:B------:R-:W-:-:S05]  /*11a0*/  VIADD R9, R9, 0x1 ;  /* 0x0000000109097836 */ /* 0x000fca0000000000 */
[----:B------:R-:W-:-:S13]  /*11b0*/  ISETP.NE.AND P0, PT, R9, R5, PT ;  /* 0x000000050900720c */ /* 0x000fda0003f05270 */
[----:B------:R-:W-:Y:S05]  /*11c0*/  @P0 BRA `(.L_x_11) ;  /* 0xfffffff400380947 */ /* 0x000fea000383ffff */
.L_x_1:
[----:B------:R-:W-:Y:S05]  /*11d0*/  BSYNC.RECONVERGENT B1 ;  /* 0x0000000000017941 */ /* 0x000fea0003800200 */
.L_x_0:
[----:B------:R-:W-:Y:S01]  /*11e0*/  IMAD.IADD R2, R5, 0x1, -R2 ;  /* 0x0000000105027824 */ /* 0x000fe200078e0a02 */
[----:B------:R-:W-:Y:S01]  /*11f0*/  IABS R12, R24 ;  /* 0x00000018000c7213 */ /* 0x000fe20000000000 */
[----:B------:R-:W-:Y:S01]  /*1200*/  IMAD.IADD R7, R7, 0x1, -R4 ;  /* 0x0000000107077824 */ /* 0x000fe200078e0a04 */
[----:B------:R-:W0:Y:S03]  /*1210*/  LDCU UR6, c[0x0][0x398] ;  /* 0x00007300ff0677ac */ /* 0x000e260008000800 */
[----:B------:R-:W-:-:S05]  /*1220*/  IMAD R7, R2, R7, RZ ;  /* 0x0000000702077224 */ /* 0x000fca00078e02ff */
[-C--:B------:R-:W-:Y:S02]  /*1230*/  IABS R2, R7.reuse ;  /* 0x0000000700027213 */ /* 0x080fe40000000000 */
[-C--:B------:R-:W-:Y:S02]  /*1240*/  IABS R8, R7.reuse ;  /* 0x0000000700087213 */ /* 0x080fe40000000000 */
[----:B------:R-:W1:Y:S01]  /*1250*/  I2F.RP R6, R2 ;  /* 0x0000000200067306 */ /* 0x000e620000209400 */
[----:B------:R-:W-:Y:S02]  /*1260*/  LOP3.LUT R24, R24, R7, RZ, 0x3c, !PT ;  /* 0x0000000718187212 */ /* 0x000fe400078e3cff */
[----:B------:R-:W-:-:S05]  /*1270*/  IMAD.MOV R13, RZ, RZ, -R8 ;  /* 0x000000ffff0d7224 */ /* 0x000fca00078e0a08 */
[----:B-1----:R-:W1:Y:S02]  /*1280*/  MUFU.RCP R6, R6 ;  /* 0x0000000600067308 */ /* 0x002e640000001000 */
[----:B-1----:R-:W-:Y:S01]  /*1290*/  VIADD R4, R6, 0xffffffe ;  /* 0x0ffffffe06047836 */ /* 0x002fe20000000000 */
[----:B------:R-:W-:Y:S02]  /*12a0*/  IABS R6, R25 ;  /* 0x0000001900067213 */ /* 0x000fe40000000000 */
[----:B------:R-:W-:-:S03]  /*12b0*/  LOP3.LUT R25, R25, R7, RZ, 0x3c, !PT ;  /* 0x0000000719197212 */ /* 0x000fc600078e3cff */
[----:B------:R1:W2:Y:S01]  /*12c0*/  F2I.FTZ.U32.TRUNC.NTZ R5, R4 ;  /* 0x0000000400057305 */ /* 0x0002a2000021f000 */
[----:B------:R-:W-:Y:S01]  /*12d0*/  ISETP.GE.AND P1, PT, R25, RZ, PT ;  /* 0x000000ff1900720c */ /* 0x000fe20003f26270 */
[----:B-1----:R-:W-:Y:S02]  /*12e0*/  IMAD.MOV.U32 R4, RZ, RZ, RZ ;  /* 0x000000ffff047224 */ /* 0x002fe400078e00ff */
[----:B--2---:R-:W-:-:S04]  /*12f0*/  IMAD.MOV R9, RZ, RZ, -R5 ;  /* 0x000000ffff097224 */ /* 0x004fc800078e0a05 */
[----:B------:R-:W-:-:S04]  /*1300*/  IMAD R9, R9, R2, RZ ;  /* 0x0000000209097224 */ /* 0x000fc800078e02ff */
[----:B------:R-:W-:Y:S01]  /*1310*/  IMAD.HI.U32 R5, R5, R9, R4 ;  /* 0x0000000905057227 */ /* 0x000fe200078e0004 */
[----:B------:R-:W-:Y:S02]  /*1320*/  IABS R4, R26 ;  /* 0x0000001a00047213 */ /* 0x000fe40000000000 */
[----:B------:R-:W-:-:S03]  /*1330*/  LOP3.LUT R26, R26, R7, RZ, 0x3c, !PT ;  /* 0x000000071a1a7212 */ /* 0x000fc600078e3cff */
[----:B------:R-:W-:-:S04]  /*1340*/  IMAD.HI.U32 R8, R5, R6, RZ ;  /* 0x0000000605087227 */ /* 0x000fc800078e00ff */
[----:B------:R-:W-:-:S04]  /*1350*/  IMAD.HI.U32 R10, R5, R12, RZ ;  /* 0x0000000c050a7227 */ /* 0x000fc800078e00ff */
[-C--:B------:R-:W-:Y:S02]  /*1360*/  IMAD R9, R8, R13.reuse, R6 ;  /* 0x0000000d08097224 */ /* 0x080fe400078e0206 */
[----:B------:R-:W-:Y:S02]  /*1370*/  IMAD R11, R10, R13, R12 ;  /* 0x0000000d0a0b7224 */ /* 0x000fe400078e020c */
[----:B------:R-:W-:Y:S01]  /*1380*/  IMAD.HI.U32 R6, R5, R4, RZ ;  /* 0x0000000405067227 */ /* 0x000fe200078e00ff */
[C---:B------:R-:W-:Y:S02]  /*1390*/  ISETP.GT.U32.AND P4, PT, R2.reuse, R9, PT ;  /* 0x000000090200720c */ /* 0x040fe40003f84070 */
[----:B------:R-:W-:Y:S01]  /*13a0*/  ISETP.GT.U32.AND P3, PT, R2, R11, PT ;  /* 0x0000000b0200720c */ /* 0x000fe20003f64070 */
[----:B------:R-:W-:-:S05]  /*13b0*/  IMAD R5, R6, R13, R4 ;  /* 0x0000000d06057224 */ /* 0x000fca00078e0204 */
[----:B------:R-:W-:-:S05]  /*13c0*/  ISETP.GT.U32.AND P0, PT, R2, R5, PT ;  /* 0x000000050200720c */ /* 0x000fca0003f04070 */
[--C-:B------:R-:W-:Y:S02]  /*13d0*/  @!P4 IMAD.IADD R9, R9, 0x1, -R2.reuse ;  /* 0x000000010909c824 */ /* 0x100fe400078e0a02 */
[--C-:B------:R-:W-:Y:S02]  /*13e0*/  @!P3 IMAD.IADD R11, R11, 0x1, -R2.reuse ;  /* 0x000000010b0bb824 */ /* 0x100fe400078e0a02 */
[----:B------:R-:W-:Y:S01]  /*13f0*/  @!P4 VIADD R8, R8, 0x1 ;  /* 0x000000010808c836 */ /* 0x000fe20000000000 */
[-C--:B------:R-:W-:Y:S01]  /*1400*/  ISETP.GE.U32.AND P5, PT, R9, R2.reuse, PT ;  /* 0x000000020900720c */ /* 0x080fe20003fa6070 */
[----:B------:R-:W-:Y:S01]  /*1410*/  @!P3 VIADD R10, R10, 0x1 ;  /* 0x000000010a0ab836 */ /* 0x000fe20000000000 */
[-C--:B------:R-:W-:Y:S01]  /*1420*/  ISETP.GE.U32.AND P6, PT, R11, R2.reuse, PT ;  /* 0x000000020b00720c */ /* 0x080fe20003fc6070 */
[----:B------:R-:W-:Y:S01]  /*1430*/  @!P0 IMAD.IADD R5, R5, 0x1, -R2 ;  /* 0x0000000105058824 */ /* 0x000fe200078e0a02 */
[----:B------:R-:W-:Y:S01]  /*1440*/  ISETP.GE.AND P4, PT, R26, RZ, PT ;  /* 0x000000ff1a00720c */ /* 0x000fe20003f86270 */
[----:B------:R-:W-:Y:S01]  /*1450*/  @!P0 VIADD R6, R6, 0x1 ;  /* 0x0000000106068836 */ /* 0x000fe20000000000 */
[----:B------:R-:W-:Y:S01]  /*1460*/  ISETP.GE.AND P0, PT, R24, RZ, PT ;  /* 0x000000ff1800720c */ /* 0x000fe20003f06270 */
[----:B0-----:R-:W-:Y:S01]  /*1470*/  IMAD R9, R3, UR6, R0 ;  /* 0x0000000603097c24 */ /* 0x001fe2000f8e0200 */
[----:B------:R-:W-:-:S02]  /*1480*/  ISETP.GE.U32.AND P2, PT, R5, R2, PT ;  /* 0x000000020500720c */ /* 0x000fc40003f46070 */
[----:B------:R-:W0:Y:S01]  /*1490*/  LDC.64 R4, c[0x0][0x388] ;  /* 0x0000e200ff047b82 */ /* 0x000e220000000a00 */
[----:B------:R-:W-:Y:S02]  /*14a0*/  ISETP.NE.AND P3, PT, R7, RZ, PT ;  /* 0x000000ff0700720c */ /* 0x000fe40003f65270 */
[----:B------:R-:W-:Y:S01]  /*14b0*/  @P5 VIADD R8, R8, 0x1 ;  /* 0x0000000108085836 */ /* 0x000fe20000000000 */
[----:B------:R-:W-:Y:S01]  /*14c0*/  LOP3.LUT R7, RZ, R7, RZ, 0x33, !PT ;  /* 0x00000007ff077212 */ /* 0x000fe200078e33ff */
[----:B------:R-:W-:Y:S02]  /*14d0*/  @P6 VIADD R10, R10, 0x1 ;  /* 0x000000010a0a6836 */ /* 0x000fe40000000000 */
[----:B------:R-:W-:Y:S02]  /*14e0*/  @!P1 IMAD.MOV R8, RZ, RZ, -R8 ;  /* 0x000000ffff089224 */ /* 0x000fe400078e0a08 */
[----:B------:R-:W-:Y:S02]  /*14f0*/  @!P0 IMAD.MOV R10, RZ, RZ, -R10 ;  /* 0x000000ffff0a8224 */ /* 0x000fe400078e0a0a */
[----:B------:R-:W-:Y:S01]  /*1500*/  @P2 VIADD R6, R6, 0x1 ;  /* 0x0000000106062836 */ /* 0x000fe20000000000 */
[----:B------:R-:W-:-:S02]  /*1510*/  SEL R8, R7, R8, !P3 ;  /* 0x0000000807087207 */ /* 0x000fc40005800000 */
[C---:B------:R-:W-:Y:S01]  /*1520*/  SEL R10, R7.reuse, R10, !P3 ;  /* 0x0000000a070a7207 */ /* 0x040fe20005800000 */
[----:B------:R-:W-:Y:S02]  /*1530*/  @!P4 IMAD.MOV R6, RZ, RZ, -R6 ;  /* 0x000000ffff06c224 */ /* 0x000fe400078e0a06 */
[----:B------:R-:W-:Y:S02]  /*1540*/  IMAD.SHL.U32 R0, R8, 0x100, RZ ;  /* 0x0000010008007824 */ /* 0x000fe400078e00ff */
[----:B------:R-:W-:Y:S01]  /*1550*/  IMAD.U32 R3, R10, 0x10000, RZ ;  /* 0x000100000a037824 */ /* 0x000fe200078e00ff */
[----:B------:R-:W-:Y:S01]  /*1560*/  SEL R6, R7, R6, !P3 ;  /* 0x0000000607067207 */ /* 0x000fe20005800000 */
[----:B0-----:R-:W-:-:S03]  /*1570*/  IMAD.WIDE R4, R9, 0x4, R4 ;  /* 0x0000000409047825 */ /* 0x001fc600078e0204 */
[----:B------:R-:W-:-:S05]  /*1580*/  LOP3.LUT R3, R3, R0, R6, 0xfe, !PT ;  /* 0x0000000003037212 */ /* 0x000fca00078efe06 */
[----:B------:R-:W-:Y:S01]  /*1590*/  STG.E desc[UR4][R4.64], R3 ;  /* 0x0000000304007986 */ /* 0x000fe2000c101904 */
[----:B------:R-:W-:Y:S05]  /*15a0*/  EXIT ;  /* 0x000000000000794d */ /* 0x000fea0003800000 */
.L_x_12:
[----:B------:R-:W-:-:S00]  /*15b0*/  BRA `(.L_x_12) ;  /* 0xfffffffc00fc7947 */ /* 0x000fc0000383ffff */
[----:B------:R-:W-:-:S00]  /*15c0*/  NOP ;  /* 0x0000000000007918 */ /* 0x000fc00000000000 */
        /* <DEDUP_REMOVED lines=11> */
.L_x_13:


//--------------------- .nv.shared.reserved.0     --------------------------
	.section	.nv.shared.reserved.0,"aw",@nobits
	.weak		__nv_reservedSMEM_offset_0_alias
	.size		__nv_reservedSMEM_offset_0_alias, 0, 64
	.other		__nv_reservedSMEM_offset_0_alias,@"STO_CUDA_RESERVED_SHARED STV_DEFAULT"
__nv_reservedSMEM_offset_0_alias:
	.zero		0
	.zero		64


//--------------------- .nv.constant0._Z9downscalePjS_iiii --------------------------
	.section	.nv.constant0._Z9downscalePjS_iiii,"a",@progbits
	.sectionflags	@""
	.align	4
.nv.constant0._Z9downscalePjS_iiii:
	.zero		928


//--------------------- SYMBOLS --------------------------

	.type		.nv.reservedSmem.offset0,@object
	.size		.nv.reservedSmem.offset0,0x4
